//
// Generated by NVIDIA NVVM Compiler
//
// Compiler Build ID: CL-36424714
// Cuda compilation tools, release 13.0, V13.0.88
// Based on NVVM 20.0.0
//

.version 9.0
.target sm_100
.address_size 64

	// .globl	_Z14generate_flagsPiPKfif
// _ZZ10scan_flagsPiPKiS_iE9warp_sums has been demoted

.visible .entry _Z14generate_flagsPiPKfif(
	.param .u64 .ptr .align 1 _Z14generate_flagsPiPKfif_param_0,
	.param .u64 .ptr .align 1 _Z14generate_flagsPiPKfif_param_1,
	.param .u32 _Z14generate_flagsPiPKfif_param_2,
	.param .f32 _Z14generate_flagsPiPKfif_param_3
)
{
	.reg .pred 	%p<3>;
	.reg .b32 	%r<7>;
	.reg .b32 	%f<3>;
	.reg .b64 	%rd<8>;

	ld.param.u64 	%rd1, [_Z14generate_flagsPiPKfif_param_0];
	ld.param.u64 	%rd2, [_Z14generate_flagsPiPKfif_param_1];
	ld.param.u32 	%r2, [_Z14generate_flagsPiPKfif_param_2];
	ld.param.f32 	%f1, [_Z14generate_flagsPiPKfif_param_3];
	mov.u32 	%r3, %ctaid.x;
	mov.u32 	%r4, %ntid.x;
	mov.u32 	%r5, %tid.x;
	mad.lo.s32 	%r1, %r3, %r4, %r5;
	setp.ge.s32 	%p1, %r1, %r2;
	@%p1 bra 	$L__BB0_2;
	cvta.to.global.u64 	%rd3, %rd2;
	cvta.to.global.u64 	%rd4, %rd1;
	mul.wide.s32 	%rd5, %r1, 4;
	add.s64 	%rd6, %rd3, %rd5;
	ld.global.f32 	%f2, [%rd6];
	setp.gt.f32 	%p2, %f2, %f1;
	selp.u32 	%r6, 1, 0, %p2;
	add.s64 	%rd7, %rd4, %rd5;
	st.global.u32 	[%rd7], %r6;
$L__BB0_2:
	ret;

}
	// .globl	_Z10scan_flagsPiPKiS_i
.visible .entry _Z10scan_flagsPiPKiS_i(
	.param .u64 .ptr .align 1 _Z10scan_flagsPiPKiS_i_param_0,
	.param .u64 .ptr .align 1 _Z10scan_flagsPiPKiS_i_param_1,
	.param .u64 .ptr .align 1 _Z10scan_flagsPiPKiS_i_param_2,
	.param .u32 _Z10scan_flagsPiPKiS_i_param_3
)
{
	.reg .pred 	%p<27>;
	.reg .b32 	%r<54>;
	.reg .b64 	%rd<13>;
	// demoted variable
	.shared .align 4 .b8 _ZZ10scan_flagsPiPKiS_iE9warp_sums[32];
	ld.param.u64 	%rd1, [_Z10scan_flagsPiPKiS_i_param_0];
	ld.param.u64 	%rd2, [_Z10scan_flagsPiPKiS_i_param_1];
	ld.param.u64 	%rd3, [_Z10scan_flagsPiPKiS_i_param_2];
	ld.param.u32 	%r13, [_Z10scan_flagsPiPKiS_i_param_3];
	mov.u32 	%r1, %tid.x;
	mov.u32 	%r2, %ctaid.x;
	mov.u32 	%r15, %ntid.x;
	mad.lo.s32 	%r3, %r2, %r15, %r1;
	and.b32  	%r4, %r1, 31;
	setp.ge.s32 	%p1, %r3, %r13;
	mov.b32 	%r51, 0;
	@%p1 bra 	$L__BB1_2;
	cvta.to.global.u64 	%rd4, %rd2;
	mul.wide.s32 	%rd5, %r3, 4;
	add.s64 	%rd6, %rd4, %rd5;
	ld.global.u32 	%r51, [%rd6];
$L__BB1_2:
	shfl.sync.up.b32	%r16|%p2, %r51, 1, 0, -1;
	setp.eq.s32 	%p3, %r4, 0;
	selp.b32 	%r17, 0, %r16, %p3;
	add.s32 	%r18, %r17, %r51;
	shfl.sync.up.b32	%r19|%p4, %r18, 2, 0, -1;
	setp.lt.u32 	%p5, %r4, 2;
	selp.b32 	%r20, 0, %r19, %p5;
	add.s32 	%r21, %r20, %r18;
	shfl.sync.up.b32	%r22|%p6, %r21, 4, 0, -1;
	setp.lt.u32 	%p7, %r4, 4;
	selp.b32 	%r23, 0, %r22, %p7;
	add.s32 	%r24, %r23, %r21;
	shfl.sync.up.b32	%r25|%p8, %r24, 8, 0, -1;
	setp.lt.u32 	%p9, %r4, 8;
	selp.b32 	%r26, 0, %r25, %p9;
	add.s32 	%r27, %r26, %r24;
	shfl.sync.up.b32	%r28|%p10, %r27, 16, 0, -1;
	setp.lt.u32 	%p11, %r4, 16;
	selp.b32 	%r29, 0, %r28, %p11;
	add.s32 	%r7, %r29, %r27;
	setp.ne.s32 	%p12, %r4, 31;
	shr.u32 	%r30, %r1, 3;
	and.b32  	%r31, %r30, 124;
	mov.u32 	%r32, _ZZ10scan_flagsPiPKiS_iE9warp_sums;
	add.s32 	%r8, %r32, %r31;
	@%p12 bra 	$L__BB1_4;
	st.shared.u32 	[%r8], %r7;
$L__BB1_4:
	setp.gt.u32 	%p13, %r4, 7;
	bar.sync 	0;
	setp.gt.u32 	%p14, %r1, 31;
	or.pred  	%p15, %p14, %p13;
	@%p15 bra 	$L__BB1_6;
	setp.lt.u32 	%p16, %r4, 4;
	setp.lt.u32 	%p17, %r4, 2;
	setp.eq.s32 	%p18, %r4, 0;
	shl.b32 	%r34, %r4, 2;
	add.s32 	%r36, %r32, %r34;
	ld.shared.u32 	%r37, [%r36];
	shfl.sync.up.b32	%r38|%p19, %r37, 1, 0, 255;
	selp.b32 	%r39, 0, %r38, %p18;
	add.s32 	%r40, %r39, %r37;
	shfl.sync.up.b32	%r41|%p20, %r40, 2, 0, 255;
	selp.b32 	%r42, 0, %r41, %p17;
	add.s32 	%r43, %r42, %r40;
	shfl.sync.up.b32	%r44|%p21, %r43, 4, 0, 255;
	selp.b32 	%r45, 0, %r44, %p16;
	add.s32 	%r46, %r45, %r43;
	st.shared.u32 	[%r36], %r46;
$L__BB1_6:
	bar.sync 	0;
	setp.ne.s32 	%p22, %r1, 0;
	@%p22 bra 	$L__BB1_8;
	ld.shared.u32 	%r50, [_ZZ10scan_flagsPiPKiS_iE9warp_sums+28];
	cvta.to.global.u64 	%rd7, %rd3;
	mul.wide.u32 	%rd8, %r2, 4;
	add.s64 	%rd9, %rd7, %rd8;
	st.global.u32 	[%rd9], %r50;
	mov.b32 	%r53, 0;
	bra.uni 	$L__BB1_12;
$L__BB1_8:
	setp.eq.s32 	%p23, %r4, 0;
	mov.b32 	%r53, 0;
	@%p23 bra 	$L__BB1_10;
	shfl.sync.up.b32	%r53|%p24, %r7, 1, 0, -1;
$L__BB1_10:
	setp.lt.u32 	%p25, %r1, 32;
	@%p25 bra 	$L__BB1_12;
	ld.shared.u32 	%r48, [%r8+-4];
	add.s32 	%r53, %r48, %r53;
$L__BB1_12:
	setp.ge.s32 	%p26, %r3, %r13;
	@%p26 bra 	$L__BB1_14;
	cvta.to.global.u64 	%rd10, %rd1;
	mul.wide.s32 	%rd11, %r3, 4;
	add.s64 	%rd12, %rd10, %rd11;
	st.global.u32 	[%rd12], %r53;
$L__BB1_14:
	ret;

}
	// .globl	_Z17add_block_offsetsPiPKii
.visible .entry _Z17add_block_offsetsPiPKii(
	.param .u64 .ptr .align 1 _Z17add_block_offsetsPiPKii_param_0,
	.param .u64 .ptr .align 1 _Z17add_block_offsetsPiPKii_param_1,
	.param .u32 _Z17add_block_offsetsPiPKii_param_2
)
{
	.reg .pred 	%p<4>;
	.reg .b32 	%r<10>;
	.reg .b64 	%rd<9>;

	ld.param.u64 	%rd1, [_Z17add_block_offsetsPiPKii_param_0];
	ld.param.u64 	%rd2, [_Z17add_block_offsetsPiPKii_param_1];
	ld.param.u32 	%r3, [_Z17add_block_offsetsPiPKii_param_2];
	mov.u32 	%r1, %ctaid.x;
	mov.u32 	%r4, %ntid.x;
	mov.u32 	%r5, %tid.x;
	mad.lo.s32 	%r2, %r1, %r4, %r5;
	setp.ge.s32 	%p1, %r2, %r3;
	setp.eq.s32 	%p2, %r1, 0;
	or.pred  	%p3, %p2, %p1;
	@%p3 bra 	$L__BB2_2;
	cvta.to.global.u64 	%rd3, %rd2;
	cvta.to.global.u64 	%rd4, %rd1;
	add.s32 	%r6, %r1, -1;
	mul.wide.u32 	%rd5, %r6, 4;
	add.s64 	%rd6, %rd3, %rd5;
	ld.global.u32 	%r7, [%rd6];
	mul.wide.s32 	%rd7, %r2, 4;
	add.s64 	%rd8, %rd4, %rd7;
	ld.global.u32 	%r8, [%rd8];
	add.s32 	%r9, %r8, %r7;
	st.global.u32 	[%rd8], %r9;
$L__BB2_2:
	ret;

}
	// .globl	_Z7scatterPfPKfPKiS3_i
.visible .entry _Z7scatterPfPKfPKiS3_i(
	.param .u64 .ptr .align 1 _Z7scatterPfPKfPKiS3_i_param_0,
	.param .u64 .ptr .align 1 _Z7scatterPfPKfPKiS3_i_param_1,
	.param .u64 .ptr .align 1 _Z7scatterPfPKfPKiS3_i_param_2,
	.param .u64 .ptr .align 1 _Z7scatterPfPKfPKiS3_i_param_3,
	.param .u32 _Z7scatterPfPKfPKiS3_i_param_4
)
{
	.reg .pred 	%p<3>;
	.reg .b32 	%r<8>;
	.reg .b32 	%f<2>;
	.reg .b64 	%rd<16>;

	ld.param.u64 	%rd1, [_Z7scatterPfPKfPKiS3_i_param_0];
	ld.param.u64 	%rd2, [_Z7scatterPfPKfPKiS3_i_param_1];
	ld.param.u64 	%rd3, [_Z7scatterPfPKfPKiS3_i_param_2];
	ld.param.u64 	%rd4, [_Z7scatterPfPKfPKiS3_i_param_3];
	ld.param.u32 	%r2, [_Z7scatterPfPKfPKiS3_i_param_4];
	mov.u32 	%r3, %ctaid.x;
	mov.u32 	%r4, %ntid.x;
	mov.u32 	%r5, %tid.x;
	mad.lo.s32 	%r1, %r3, %r4, %r5;
	setp.ge.s32 	%p1, %r1, %r2;
	@%p1 bra 	$L__BB3_3;
	cvta.to.global.u64 	%rd5, %rd4;
	mul.wide.s32 	%rd6, %r1, 4;
	add.s64 	%rd7, %rd5, %rd6;
	ld.global.u32 	%r6, [%rd7];
	setp.eq.s32 	%p2, %r6, 0;
	@%p2 bra 	$L__BB3_3;
	cvta.to.global.u64 	%rd8, %rd2;
	add.s64 	%rd10, %rd8, %rd6;
	ld.global.f32 	%f1, [%rd10];
	cvta.to.global.u64 	%rd11, %rd3;
	add.s64 	%rd12, %rd11, %rd6;
	ld.global.u32 	%r7, [%rd12];
	cvta.to.global.u64 	%rd13, %rd1;
	mul.wide.s32 	%rd14, %r7, 4;
	add.s64 	%rd15, %rd13, %rd14;
	st.global.f32 	[%rd15], %f1;
$L__BB3_3:
	ret;

}


// ===== COMPILED SASS (sm_100) =====

	.target	sm_100

	.elftype	@"ET_EXEC"


//--------------------- .note.nv.tkinfo           --------------------------
	.section	.note.nv.tkinfo,"",@"SHT_NOTE"
	.sectionflags	@"SHF_NOTE_NV_TKINFO"
	.tkinfo
        /*0018*/ 	.word	0x00000002
        /*0030*/ 	.string	""
        /*0030*/ 	.string	"ptxas"
        /*0030*/ 	.string	"Cuda compilation tools, release 13.0, V13.0.88"
        /*0030*/ 	.string	"Build cuda_13.0.r13.0/compiler.36424714_0"
        /*0030*/ 	.string	"-arch sm_100 -m 64 "



//--------------------- .note.nv.cuinfo           --------------------------
	.section	.note.nv.cuinfo,"",@"SHT_NOTE"
	.sectionflags	@"SHF_NOTE_NV_CUINFO"
        /*0018*/ 	.short	0x0002
        /*001a*/ 	.short	0x0064
        /*001c*/ 	.short	0x0082
	.zero		2


//--------------------- .nv.info                  --------------------------
	.section	.nv.info,"",@"SHT_CUDA_INFO"
	.align	4


	//----- nvinfo : EIATTR_REGCOUNT
	.align		4
        /*0000*/ 	.byte	0x04, 0x2f
        /*0002*/ 	.short	(.L_1 - .L_0)
	.align		4
.L_0:
        /*0004*/ 	.word	index@(_Z14generate_flagsPiPKfif)
        /*0008*/ 	.word	0x0000000a


	//----- nvinfo : EIATTR_FRAME_SIZE
	.align		4
.L_1:
        /*000c*/ 	.byte	0x04, 0x11
        /*000e*/ 	.short	(.L_3 - .L_2)
	.align		4
.L_2:
        /*0010*/ 	.word	index@(_Z14generate_flagsPiPKfif)
        /*0014*/ 	.word	0x00000000


	//----- nvinfo : EIATTR_REGCOUNT
	.align		4
.L_3:
        /*0018*/ 	.byte	0x04, 0x2f
        /*001a*/ 	.short	(.L_5 - .L_4)
	.align		4
.L_4:
        /*001c*/ 	.word	index@(_Z10scan_flagsPiPKiS_i)
        /*0020*/ 	.word	0x00000011


	//----- nvinfo : EIATTR_FRAME_SIZE
	.align		4
.L_5:
        /*0024*/ 	.byte	0x04, 0x11
        /*0026*/ 	.short	(.L_7 - .L_6)
	.align		4
.L_6:
        /*0028*/ 	.word	index@(_Z10scan_flagsPiPKiS_i)
        /*002c*/ 	.word	0x00000000


	//----- nvinfo : EIATTR_REGCOUNT
	.align		4
.L_7:
        /*0030*/ 	.byte	0x04, 0x2f
        /*0032*/ 	.short	(.L_9 - .L_8)
	.align		4
.L_8:
        /*0034*/ 	.word	index@(_Z17add_block_offsetsPiPKii)
        /*0038*/ 	.word	0x0000000c


	//----- nvinfo : EIATTR_FRAME_SIZE
	.align		4
.L_9:
        /*003c*/ 	.byte	0x04, 0x11
        /*003e*/ 	.short	(.L_11 - .L_10)
	.align		4
.L_10:
        /*0040*/ 	.word	index@(_Z17add_block_offsetsPiPKii)
        /*0044*/ 	.word	0x00000000


	//----- nvinfo : EIATTR_REGCOUNT
	.align		4
.L_11:
        /*0048*/ 	.byte	0x04, 0x2f
        /*004a*/ 	.short	(.L_13 - .L_12)
	.align		4
.L_12:
        /*004c*/ 	.word	index@(_Z7scatterPfPKfPKiS3_i)
        /*0050*/ 	.word	0x0000000a


	//----- nvinfo : EIATTR_FRAME_SIZE
	.align		4
.L_13:
        /*0054*/ 	.byte	0x04, 0x11
        /*0056*/ 	.short	(.L_15 - .L_14)
	.align		4
.L_14:
        /*0058*/ 	.word	index@(_Z7scatterPfPKfPKiS3_i)
        /*005c*/ 	.word	0x00000000


	//----- nvinfo : EIATTR_MIN_STACK_SIZE
	.align		4
.L_15:
        /*0060*/ 	.byte	0x04, 0x12
        /*0062*/ 	.short	(.L_17 - .L_16)
	.align		4
.L_16:
        /*0064*/ 	.word	index@(_Z7scatterPfPKfPKiS3_i)
        /*0068*/ 	.word	0x00000000


	//----- nvinfo : EIATTR_MIN_STACK_SIZE
	.align		4
.L_17:
        /*006c*/ 	.byte	0x04, 0x12
        /*006e*/ 	.short	(.L_19 - .L_18)
	.align		4
.L_18:
        /*0070*/ 	.word	index@(_Z17add_block_offsetsPiPKii)
        /*0074*/ 	.word	0x00000000


	//----- nvinfo : EIATTR_MIN_STACK_SIZE
	.align		4
.L_19:
        /*0078*/ 	.byte	0x04, 0x12
        /*007a*/ 	.short	(.L_21 - .L_20)
	.align		4
.L_20:
        /*007c*/ 	.word	index@(_Z10scan_flagsPiPKiS_i)
        /*0080*/ 	.word	0x00000000


	//----- nvinfo : EIATTR_MIN_STACK_SIZE
	.align		4
.L_21:
        /*0084*/ 	.byte	0x04, 0x12
        /*0086*/ 	.short	(.L_23 - .L_22)
	.align		4
.L_22:
        /*0088*/ 	.word	index@(_Z14generate_flagsPiPKfif)
        /*008c*/ 	.word	0x00000000
.L_23:


//--------------------- .nv.compat                --------------------------
	.section	.nv.compat,"",@"SHT_CUDA_COMPAT_INFO"
	.align	4
        /*0000*/ 	.byte	0x02, 0x09, 0x00, 0x00, 0x02, 0x02, 0x01, 0x00, 0x02, 0x05, 0x05, 0x00, 0x03, 0x07, 0x01, 0x01
        /*0010*/ 	.byte	0x02, 0x03, 0x00, 0x00, 0x02, 0x06, 0x01, 0x00, 0x04, 0x0b, 0x08, 0x00, 0x09, 0x00, 0x00, 0x00
        /*0020*/ 	.byte	0x00, 0x00, 0x00, 0x00


//--------------------- .nv.info._Z7scatterPfPKfPKiS3_i --------------------------
	.section	.nv.info._Z7scatterPfPKfPKiS3_i,"",@"SHT_CUDA_INFO"
	.sectionflags	@""
	.align	4


	//----- nvinfo : EIATTR_CUDA_API_VERSION
	.align		4
        /*0000*/ 	.byte	0x04, 0x37
        /*0002*/ 	.short	(.L_25 - .L_24)
.L_24:
        /*0004*/ 	.word	0x00000082


	//----- nvinfo : EIATTR_KPARAM_INFO
	.align		4
.L_25:
        /*0008*/ 	.byte	0x04, 0x17
        /*000a*/ 	.short	(.L_27 - .L_26)
.L_26:
        /*000c*/ 	.word	0x00000000
        /*0010*/ 	.short	0x0004
        /*0012*/ 	.short	0x0020
        /*0014*/ 	.byte	0x00, 0xf0, 0x11, 0x00


	//----- nvinfo : EIATTR_KPARAM_INFO
	.align		4
.L_27:
        /*0018*/ 	.byte	0x04, 0x17
        /*001a*/ 	.short	(.L_29 - .L_28)
.L_28:
        /*001c*/ 	.word	0x00000000
        /*0020*/ 	.short	0x0003
        /*0022*/ 	.short	0x0018
        /*0024*/ 	.byte	0x00, 0xf5, 0x21, 0x00


	//----- nvinfo : EIATTR_KPARAM_INFO
	.align		4
.L_29:
        /*0028*/ 	.byte	0x04, 0x17
        /*002a*/ 	.short	(.L_31 - .L_30)
.L_30:
        /*002c*/ 	.word	0x00000000
        /*0030*/ 	.short	0x0002
        /*0032*/ 	.short	0x0010
        /*0034*/ 	.byte	0x00, 0xf5, 0x21, 0x00


	//----- nvinfo : EIATTR_KPARAM_INFO
	.align		4
.L_31:
        /*0038*/ 	.byte	0x04, 0x17
        /*003a*/ 	.short	(.L_33 - .L_32)
.L_32:
        /*003c*/ 	.word	0x00000000
        /*0040*/ 	.short	0x0001
        /*0042*/ 	.short	0x0008
        /*0044*/ 	.byte	0x00, 0xf5, 0x21, 0x00


	//----- nvinfo : EIATTR_KPARAM_INFO
	.align		4
.L_33:
        /*0048*/ 	.byte	0x04, 0x17
        /*004a*/ 	.short	(.L_35 - .L_34)
.L_34:
        /*004c*/ 	.word	0x00000000
        /*0050*/ 	.short	0x0000
        /*0052*/ 	.short	0x0000
        /*0054*/ 	.byte	0x00, 0xf5, 0x21, 0x00


	//----- nvinfo : EIATTR_SPARSE_MMA_MASK
	.align		4
.L_35:
        /*0058*/ 	.byte	0x03, 0x50
        /*005a*/ 	.short	0x0000


	//----- nvinfo : EIATTR_MAXREG_COUNT
	.align		4
        /*005c*/ 	.byte	0x03, 0x1b
        /*005e*/ 	.short	0x00ff


	//----- nvinfo : EIATTR_MERCURY_ISA_VERSION
	.align		4
        /*0060*/ 	.byte	0x03, 0x5f
        /*0062*/ 	.short	0x0101


	//----- nvinfo : EIATTR_VRC_CTA_INIT_COUNT
	.align		4
        /*0064*/ 	.byte	0x02, 0x4a
	.zero		1
	.zero		1


	//----- nvinfo : EIATTR_EXIT_INSTR_OFFSETS
	.align		4
        /*0068*/ 	.byte	0x04, 0x1c
        /*006a*/ 	.short	(.L_37 - .L_36)


	//   ....[0]....
.L_36:
        /*006c*/ 	.word	0x00000070


	//   ....[1]....
        /*0070*/ 	.word	0x000000d0


	//   ....[2]....
        /*0074*/ 	.word	0x00000170


	//----- nvinfo : EIATTR_CBANK_PARAM_SIZE
	.align		4
.L_37:
        /*0078*/ 	.byte	0x03, 0x19
        /*007a*/ 	.short	0x0024


	//----- nvinfo : EIATTR_PARAM_CBANK
	.align		4
        /*007c*/ 	.byte	0x04, 0x0a
        /*007e*/ 	.short	(.L_39 - .L_38)
	.align		4
.L_38:
        /*0080*/ 	.word	index@(.nv.constant0._Z7scatterPfPKfPKiS3_i)
        /*0084*/ 	.short	0x0380
        /*0086*/ 	.short	0x0024


	//----- nvinfo : EIATTR_SW_WAR
	.align		4
.L_39:
        /*0088*/ 	.byte	0x04, 0x36
        /*008a*/ 	.short	(.L_41 - .L_40)
.L_40:
        /*008c*/ 	.word	0x00000008
.L_41:


//--------------------- .nv.info._Z17add_block_offsetsPiPKii --------------------------
	.section	.nv.info._Z17add_block_offsetsPiPKii,"",@"SHT_CUDA_INFO"
	.sectionflags	@""
	.align	4


	//----- nvinfo : EIATTR_CUDA_API_VERSION
	.align		4
        /*0000*/ 	.byte	0x04, 0x37
        /*0002*/ 	.short	(.L_43 - .L_42)
.L_42:
        /*0004*/ 	.word	0x00000082


	//----- nvinfo : EIATTR_KPARAM_INFO
	.align		4
.L_43:
        /*0008*/ 	.byte	0x04, 0x17
        /*000a*/ 	.short	(.L_45 - .L_44)
.L_44:
        /*000c*/ 	.word	0x00000000
        /*0010*/ 	.short	0x0002
        /*0012*/ 	.short	0x0010
        /*0014*/ 	.byte	0x00, 0xf0, 0x11, 0x00


	//----- nvinfo : EIATTR_KPARAM_INFO
	.align		4
.L_45:
        /*0018*/ 	.byte	0x04, 0x17
        /*001a*/ 	.short	(.L_47 - .L_46)
.L_46:
        /*001c*/ 	.word	0x00000000
        /*0020*/ 	.short	0x0001
        /*0022*/ 	.short	0x0008
        /*0024*/ 	.byte	0x00, 0xf5, 0x21, 0x00


	//----- nvinfo : EIATTR_KPARAM_INFO
	.align		4
.L_47:
        /*0028*/ 	.byte	0x04, 0x17
        /*002a*/ 	.short	(.L_49 - .L_48)
.L_48:
        /*002c*/ 	.word	0x00000000
        /*0030*/ 	.short	0x0000
        /*0032*/ 	.short	0x0000
        /*0034*/ 	.byte	0x00, 0xf5, 0x21, 0x00


	//----- nvinfo : EIATTR_SPARSE_MMA_MASK
	.align		4
.L_49:
        /*0038*/ 	.byte	0x03, 0x50
        /*003a*/ 	.short	0x0000


	//----- nvinfo : EIATTR_MAXREG_COUNT
	.align		4
        /*003c*/ 	.byte	0x03, 0x1b
        /*003e*/ 	.short	0x00ff


	//----- nvinfo : EIATTR_MERCURY_ISA_VERSION
	.align		4
        /*0040*/ 	.byte	0x03, 0x5f
        /*0042*/ 	.short	0x0101


	//----- nvinfo : EIATTR_VRC_CTA_INIT_COUNT
	.align		4
        /*0044*/ 	.byte	0x02, 0x4a
	.zero		1
	.zero		1


	//----- nvinfo : EIATTR_EXIT_INSTR_OFFSETS
	.align		4
        /*0048*/ 	.byte	0x04, 0x1c
        /*004a*/ 	.short	(.L_51 - .L_50)


	//   ....[0]....
.L_50:
        /*004c*/ 	.word	0x00000080


	//   ....[1]....
        /*0050*/ 	.word	0x00000130


	//----- nvinfo : EIATTR_CBANK_PARAM_SIZE
	.align		4
.L_51:
        /*0054*/ 	.byte	0x03, 0x19
        /*0056*/ 	.short	0x0014


	//----- nvinfo : EIATTR_PARAM_CBANK
	.align		4
        /*0058*/ 	.byte	0x04, 0x0a
        /*005a*/ 	.short	(.L_53 - .L_52)
	.align		4
.L_52:
        /*005c*/ 	.word	index@(.nv.constant0._Z17add_block_offsetsPiPKii)
        /*0060*/ 	.short	0x0380
        /*0062*/ 	.short	0x0014


	//----- nvinfo : EIATTR_SW_WAR
	.align		4
.L_53:
        /*0064*/ 	.byte	0x04, 0x36
        /*0066*/ 	.short	(.L_55 - .L_54)
.L_54:
        /*0068*/ 	.word	0x00000008
.L_55:


//--------------------- .nv.info._Z10scan_flagsPiPKiS_i --------------------------
	.section	.nv.info._Z10scan_flagsPiPKiS_i,"",@"SHT_CUDA_INFO"
	.sectionflags	@""
	.align	4


	//----- nvinfo : EIATTR_CUDA_API_VERSION
	.align		4
        /*0000*/ 	.byte	0x04, 0x37
        /*0002*/ 	.short	(.L_57 - .L_56)
.L_56:
        /*0004*/ 	.word	0x00000082


	//----- nvinfo : EIATTR_KPARAM_INFO
	.align		4
.L_57:
        /*0008*/ 	.byte	0x04, 0x17
        /*000a*/ 	.short	(.L_59 - .L_58)
.L_58:
        /*000c*/ 	.word	0x00000000
        /*0010*/ 	.short	0x0003
        /*0012*/ 	.short	0x0018
        /*0014*/ 	.byte	0x00, 0xf0, 0x11, 0x00


	//----- nvinfo : EIATTR_KPARAM_INFO
	.align		4
.L_59:
        /*0018*/ 	.byte	0x04, 0x17
        /*001a*/ 	.short	(.L_61 - .L_60)
.L_60:
        /*001c*/ 	.word	0x00000000
        /*0020*/ 	.short	0x0002
        /*0022*/ 	.short	0x0010
        /*0024*/ 	.byte	0x00, 0xf5, 0x21, 0x00


	//----- nvinfo : EIATTR_KPARAM_INFO
	.align		4
.L_61:
        /*0028*/ 	.byte	0x04, 0x17
        /*002a*/ 	.short	(.L_63 - .L_62)
.L_62:
        /*002c*/ 	.word	0x00000000
        /*0030*/ 	.short	0x0001
        /*0032*/ 	.short	0x0008
        /*0034*/ 	.byte	0x00, 0xf5, 0x21, 0x00


	//----- nvinfo : EIATTR_KPARAM_INFO
	.align		4
.L_63:
        /*0038*/ 	.byte	0x04, 0x17
        /*003a*/ 	.short	(.L_65 - .L_64)
.L_64:
        /*003c*/ 	.word	0x00000000
        /*0040*/ 	.short	0x0000
        /*0042*/ 	.short	0x0000
        /*0044*/ 	.byte	0x00, 0xf5, 0x21, 0x00


	//----- nvinfo : EIATTR_SPARSE_MMA_MASK
	.align		4
.L_65:
        /*0048*/ 	.byte	0x03, 0x50
        /*004a*/ 	.short	0x0000


	//----- nvinfo : EIATTR_MAXREG_COUNT
	.align		4
        /*004c*/ 	.byte	0x03, 0x1b
        /*004e*/ 	.short	0x00ff


	//----- nvinfo : EIATTR_NUM_BARRIERS
	.align		4
        /*0050*/ 	.byte	0x02, 0x4c
        /*0052*/ 	.byte	0x01
	.zero		1


	//----- nvinfo : EIATTR_MERCURY_ISA_VERSION
	.align		4
        /*0054*/ 	.byte	0x03, 0x5f
        /*0056*/ 	.short	0x0101


	//----- nvinfo : EIATTR_COOP_GROUP_MASK_REGIDS
	.align		4
        /*0058*/ 	.byte	0x04, 0x29
        /*005a*/ 	.short	(.L_67 - .L_66)


	//   ....[0]....
.L_66:
        /*005c*/ 	.word	0xffffffff


	//   ....[1]....
        /*0060*/ 	.word	0xffffffff


	//   ....[2]....
        /*0064*/ 	.word	0xffffffff


	//   ....[3]....
        /*0068*/ 	.word	0xffffffff


	//   ....[4]....
        /*006c*/ 	.word	0xffffffff


	//   ....[5]....
        /*0070*/ 	.word	0x0500000c


	//   ....[6]....
        /*0074*/ 	.word	0x0500000b


	//   ....[7]....
        /*0078*/ 	.word	0x0500000a


	//   ....[8]....
        /*007c*/ 	.word	0xffffffff


	//   ....[9]....
        /*0080*/ 	.word	0x0500000b


	//   ....[10]....
        /*0084*/ 	.word	0x0500000b


	//   ....[11]....
        /*0088*/ 	.word	0x0500000b


	//----- nvinfo : EIATTR_COOP_GROUP_INSTR_OFFSETS
	.align		4
.L_67:
        /*008c*/ 	.byte	0x04, 0x28
        /*008e*/ 	.short	(.L_69 - .L_68)


	//   ....[0]....
.L_68:
        /*0090*/ 	.word	0x00000150


	//   ....[1]....
        /*0094*/ 	.word	0x00000180


	//   ....[2]....
        /*0098*/ 	.word	0x000001b0


	//   ....[3]....
        /*009c*/ 	.word	0x000001e0


	//   ....[4]....
        /*00a0*/ 	.word	0x00000230


	//   ....[5]....
        /*00a4*/ 	.word	0x00000330


	//   ....[6]....
        /*00a8*/ 	.word	0x00000360


	//   ....[7]....
        /*00ac*/ 	.word	0x00000390


	//   ....[8]....
        /*00b0*/ 	.word	0x000004c0


	//   ....[9]....
        /*00b4*/ 	.word	0x00000580


	//   ....[10]....
        /*00b8*/ 	.word	0x00000600


	//   ....[11]....
        /*00bc*/ 	.word	0x00000680


	//----- nvinfo : EIATTR_VRC_CTA_INIT_COUNT
	.align		4
.L_69:
        /*00c0*/ 	.byte	0x02, 0x4a
	.zero		1
	.zero		1


	//----- nvinfo : EIATTR_EXIT_INSTR_OFFSETS
	.align		4
        /*00c4*/ 	.byte	0x04, 0x1c
        /*00c6*/ 	.short	(.L_71 - .L_70)


	//   ....[0]....
.L_70:
        /*00c8*/ 	.word	0x000004f0


	//   ....[1]....
        /*00cc*/ 	.word	0x00000530


	//----- nvinfo : EIATTR_CRS_STACK_SIZE
	.align		4
.L_71:
        /*00d0*/ 	.byte	0x04, 0x1e
        /*00d2*/ 	.short	(.L_73 - .L_72)
.L_72:
        /*00d4*/ 	.word	0x00000000


	//----- nvinfo : EIATTR_CBANK_PARAM_SIZE
	.align		4
.L_73:
        /*00d8*/ 	.byte	0x03, 0x19
        /*00da*/ 	.short	0x001c


	//----- nvinfo : EIATTR_PARAM_CBANK
	.align		4
        /*00dc*/ 	.byte	0x04, 0x0a
        /*00de*/ 	.short	(.L_75 - .L_74)
	.align		4
.L_74:
        /*00e0*/ 	.word	index@(.nv.constant0._Z10scan_flagsPiPKiS_i)
        /*00e4*/ 	.short	0x0380
        /*00e6*/ 	.short	0x001c


	//----- nvinfo : EIATTR_SW_WAR
	.align		4
.L_75:
        /*00e8*/ 	.byte	0x04, 0x36
        /*00ea*/ 	.short	(.L_77 - .L_76)
.L_76:
        /*00ec*/ 	.word	0x00000008
.L_77:


//--------------------- .nv.info._Z14generate_flagsPiPKfif --------------------------
	.section	.nv.info._Z14generate_flagsPiPKfif,"",@"SHT_CUDA_INFO"
	.sectionflags	@""
	.align	4


	//----- nvinfo : EIATTR_CUDA_API_VERSION
	.align		4
        /*0000*/ 	.byte	0x04, 0x37
        /*0002*/ 	.short	(.L_79 - .L_78)
.L_78:
        /*0004*/ 	.word	0x00000082


	//----- nvinfo : EIATTR_KPARAM_INFO
	.align		4
.L_79:
        /*0008*/ 	.byte	0x04, 0x17
        /*000a*/ 	.short	(.L_81 - .L_80)
.L_80:
        /*000c*/ 	.word	0x00000000
        /*0010*/ 	.short	0x0003
        /*0012*/ 	.short	0x0014
        /*0014*/ 	.byte	0x00, 0xf0, 0x11, 0x00


	//----- nvinfo : EIATTR_KPARAM_INFO
	.align		4
.L_81:
        /*0018*/ 	.byte	0x04, 0x17
        /*001a*/ 	.short	(.L_83 - .L_82)
.L_82:
        /*001c*/ 	.word	0x00000000
        /*0020*/ 	.short	0x0002
        /*0022*/ 	.short	0x0010
        /*0024*/ 	.byte	0x00, 0xf0, 0x11, 0x00


	//----- nvinfo : EIATTR_KPARAM_INFO
	.align		4
.L_83:
        /*0028*/ 	.byte	0x04, 0x17
        /*002a*/ 	.short	(.L_85 - .L_84)
.L_84:
        /*002c*/ 	.word	0x00000000
        /*0030*/ 	.short	0x0001
        /*0032*/ 	.short	0x0008
        /*0034*/ 	.byte	0x00, 0xf5, 0x21, 0x00


	//----- nvinfo : EIATTR_KPARAM_INFO
	.align		4
.L_85:
        /*0038*/ 	.byte	0x04, 0x17
        /*003a*/ 	.short	(.L_87 - .L_86)
.L_86:
        /*003c*/ 	.word	0x00000000
        /*0040*/ 	.short	0x0000
        /*0042*/ 	.short	0x0000
        /*0044*/ 	.byte	0x00, 0xf5, 0x21, 0x00


	//----- nvinfo : EIATTR_SPARSE_MMA_MASK
	.align		4
.L_87:
        /*0048*/ 	.byte	0x03, 0x50
        /*004a*/ 	.short	0x0000


	//----- nvinfo : EIATTR_MAXREG_COUNT
	.align		4
        /*004c*/ 	.byte	0x03, 0x1b
        /*004e*/ 	.short	0x00ff


	//----- nvinfo : EIATTR_MERCURY_ISA_VERSION
	.align		4
        /*0050*/ 	.byte	0x03, 0x5f
        /*0052*/ 	.short	0x0101


	//----- nvinfo : EIATTR_VRC_CTA_INIT_COUNT
	.align		4
        /*0054*/ 	.byte	0x02, 0x4a
	.zero		1
	.zero		1


	//----- nvinfo : EIATTR_EXIT_INSTR_OFFSETS
	.align		4
        /*0058*/ 	.byte	0x04, 0x1c
        /*005a*/ 	.short	(.L_89 - .L_88)


	//   ....[0]....
.L_88:
        /*005c*/ 	.word	0x00000070


	//   ....[1]....
        /*0060*/ 	.word	0x00000120


	//----- nvinfo : EIATTR_CBANK_PARAM_SIZE
	.align		4
.L_89:
        /*0064*/ 	.byte	0x03, 0x19
        /*0066*/ 	.short	0x0018


	//----- nvinfo : EIATTR_PARAM_CBANK
	.align		4
        /*0068*/ 	.byte	0x04, 0x0a
        /*006a*/ 	.short	(.L_91 - .L_90)
	.align		4
.L_90:
        /*006c*/ 	.word	index@(.nv.constant0._Z14generate_flagsPiPKfif)
        /*0070*/ 	.short	0x0380
        /*0072*/ 	.short	0x0018


	//----- nvinfo : EIATTR_SW_WAR
	.align		4
.L_91:
        /*0074*/ 	.byte	0x04, 0x36
        /*0076*/ 	.short	(.L_93 - .L_92)
.L_92:
        /*0078*/ 	.word	0x00000008
.L_93:


//--------------------- .nv.callgraph             --------------------------
	.section	.nv.callgraph,"",@"SHT_CUDA_CALLGRAPH"
	.align	4
	.sectionentsize	8
	.align		4
        /*0000*/ 	.word	0x00000000
	.align		4
        /*0004*/ 	.word	0xffffffff
	.align		4
        /*0008*/ 	.word	0x00000000
	.align		4
        /*000c*/ 	.word	0xfffffffe
	.align		4
        /*0010*/ 	.word	0x00000000
	.align		4
        /*0014*/ 	.word	0xfffffffd
	.align		4
        /*0018*/ 	.word	0x00000000
	.align		4
        /*001c*/ 	.word	0xfffffffc


//--------------------- .text._Z7scatterPfPKfPKiS3_i --------------------------
	.section	.text._Z7scatterPfPKfPKiS3_i,"ax",@progbits
	.align	128
        .global         _Z7scatterPfPKfPKiS3_i
        .type           _Z7scatterPfPKfPKiS3_i,@function
        .size           _Z7scatterPfPKfPKiS3_i,(.L_x_13 - _Z7scatterPfPKfPKiS3_i)
        .other          _Z7scatterPfPKfPKiS3_i,@"STO_CUDA_ENTRY STV_DEFAULT"
_Z7scatterPfPKfPKiS3_i:
.text._Z7scatterPfPKfPKiS3_i:
[----:B------:R-:W-:Y:S01]  /*0000*/  LDC R1, c[0x0][0x37c] ;  /* 0x0000df00ff017b82 */ /* 0x000fe20000000800 */
[----:B------:R-:W0:Y:S07]  /*0010*/  S2R R0, SR_TID.X ;  /* 0x0000000000007919 */ /* 0x000e2e0000002100 */
[----:B------:R-:W0:Y:S01]  /*0020*/  S2UR UR4, SR_CTAID.X ;  /* 0x00000000000479c3 */ /* 0x000e220000002500 */
[----:B------:R-:W1:Y:S07]  /*0030*/  LDCU UR5, c[0x0][0x3a0] ;  /* 0x00007400ff0577ac */ /* 0x000e6e0008000800 */
[----:B------:R-:W0:Y:S02]  /*0040*/  LDC R7, c[0x0][0x360] ;  /* 0x0000d800ff077b82 */ /* 0x000e240000000800 */
[----:B0-----:R-:W-:-:S05]  /*0050*/  IMAD R7, R7, UR4, R0 ;  /* 0x0000000407077c24 */ /* 0x001fca000f8e0200 */
[----:B-1----:R-:W-:-:S13]  /*0060*/  ISETP.GE.AND P0, PT, R7, UR5, PT ;  /* 0x0000000507007c0c */ /* 0x002fda000bf06270 */
[----:B------:R-:W-:Y:S05]  /*0070*/  @P0 EXIT ;  /* 0x000000000000094d */ /* 0x000fea0003800000 */
[----:B------:R-:W0:Y:S01]  /*0080*/  LDC.64 R2, c[0x0][0x398] ;  /* 0x0000e600ff027b82 */ /* 0x000e220000000a00 */
[----:B------:R-:W1:Y:S01]  /*0090*/  LDCU.64 UR4, c[0x0][0x358] ;  /* 0x00006b00ff0477ac */ /* 0x000e620008000a00 */
[----:B0-----:R-:W-:-:S06]  /*00a0*/  IMAD.WIDE R2, R7, 0x4, R2 ;  /* 0x0000000407027825 */ /* 0x001fcc00078e0202 */
[----:B-1----:R-:W2:Y:S02]  /*00b0*/  LDG.E R2, desc[UR4][R2.64] ;  /* 0x0000000402027981 */ /* 0x002ea4000c1e1900 */
[----:B--2---:R-:W-:-:S13]  /*00c0*/  ISETP.NE.AND P0, PT, R2, RZ, PT ;  /* 0x000000ff0200720c */ /* 0x004fda0003f05270 */
[----:B------:R-:W-:Y:S05]  /*00d0*/  @!P0 EXIT ;  /* 0x000000000000894d */ /* 0x000fea0003800000 */
[----:B------:R-:W0:Y:S08]  /*00e0*/  LDC.64 R4, c[0x0][0x390] ;  /* 0x0000e400ff047b82 */ /* 0x000e300000000a00 */
[----:B------:R-:W1:Y:S01]  /*00f0*/  LDC.64 R2, c[0x0][0x388] ;  /* 0x0000e200ff027b82 */ /* 0x000e620000000a00 */
[----:B0-----:R-:W-:-:S06]  /*0100*/  IMAD.WIDE R4, R7, 0x4, R4 ;  /* 0x0000000407047825 */ /* 0x001fcc00078e0204 */
[----:B------:R-:W2:Y:S01]  /*0110*/  LDG.E R5, desc[UR4][R4.64] ;  /* 0x0000000404057981 */ /* 0x000ea2000c1e1900 */
[----:B-1----:R-:W-:Y:S02]  /*0120*/  IMAD.WIDE R2, R7, 0x4, R2 ;  /* 0x0000000407027825 */ /* 0x002fe400078e0202 */
[----:B------:R-:W2:Y:S04]  /*0130*/  LDC.64 R6, c[0x0][0x380] ;  /* 0x0000e000ff067b82 */ /* 0x000ea80000000a00 */
[----:B------:R-:W3:Y:S01]  /*0140*/  LDG.E R3, desc[UR4][R2.64] ;  /* 0x0000000402037981 */ /* 0x000ee2000c1e1900 */
[----:B--2---:R-:W-:-:S05]  /*0150*/  IMAD.WIDE R6, R5, 0x4, R6 ;  /* 0x0000000405067825 */ /* 0x004fca00078e0206 */
[----:B---3--:R-:W-:Y:S01]  /*0160*/  STG.E desc[UR4][R6.64], R3 ;  /* 0x0000000306007986 */ /* 0x008fe2000c101904 */
[----:B------:R-:W-:Y:S05]  /*0170*/  EXIT ;  /* 0x000000000000794d */ /* 0x000fea0003800000 */
.L_x_0:
[----:B------:R-:W-:-:S00]  /*0180*/  BRA `(.L_x_0) ;  /* 0xfffffffc00fc7947 */ /* 0x000fc0000383ffff */
[----:B------:R-:W-:-:S00]  /*0190*/  NOP ;  /* 0x0000000000007918 */ /* 0x000fc00000000000 */
        /* <DEDUP_REMOVED lines=14> */
.L_x_13:


//--------------------- .text._Z17add_block_offsetsPiPKii --------------------------
	.section	.text._Z17add_block_offsetsPiPKii,"ax",@progbits
	.align	128
        .global         _Z17add_block_offsetsPiPKii
        .type           _Z17add_block_offsetsPiPKii,@function
        .size           _Z17add_block_offsetsPiPKii,(.L_x_14 - _Z17add_block_offsetsPiPKii)
        .other          _Z17add_block_offsetsPiPKii,@"STO_CUDA_ENTRY STV_DEFAULT"
_Z17add_block_offsetsPiPKii:
.text._Z17add_block_offsetsPiPKii:
[----:B------:R-:W-:Y:S01]  /*0000*/  LDC R1, c[0x0][0x37c] ;  /* 0x0000df00ff017b82 */ /* 0x000fe20000000800 */
[----:B------:R-:W0:Y:S01]  /*0010*/  S2R R9, SR_CTAID.X ;  /* 0x0000000000097919 */ /* 0x000e220000002500 */
[----:B------:R-:W0:Y:S01]  /*0020*/  LDCU UR4, c[0x0][0x360] ;  /* 0x00006c00ff0477ac */ /* 0x000e220008000800 */
[----:B------:R-:W0:Y:S01]  /*0030*/  S2R R0, SR_TID.X ;  /* 0x0000000000007919 */ /* 0x000e220000002100 */
[----:B------:R-:W1:Y:S01]  /*0040*/  LDCU UR5, c[0x0][0x390] ;  /* 0x00007200ff0577ac */ /* 0x000e620008000800 */
[----:B0-----:R-:W-:-:S05]  /*0050*/  IMAD R7, R9, UR4, R0 ;  /* 0x0000000409077c24 */ /* 0x001fca000f8e0200 */
[----:B-1----:R-:W-:-:S04]  /*0060*/  ISETP.GE.AND P0, PT, R7, UR5, PT ;  /* 0x0000000507007c0c */ /* 0x002fc8000bf06270 */
[----:B------:R-:W-:-:S13]  /*0070*/  ISETP.EQ.OR P0, PT, R9, RZ, P0 ;  /* 0x000000ff0900720c */ /* 0x000fda0000702670 */
[----:B------:R-:W-:Y:S05]  /*0080*/  @P0 EXIT ;  /* 0x000000000000094d */ /* 0x000fea0003800000 */
[----:B------:R-:W0:Y:S01]  /*0090*/  LDC.64 R2, c[0x0][0x388] ;  /* 0x0000e200ff027b82 */ /* 0x000e220000000a00 */
[----:B------:R-:W1:Y:S01]  /*00a0*/  LDCU.64 UR4, c[0x0][0x358] ;  /* 0x00006b00ff0477ac */ /* 0x000e620008000a00 */
[----:B------:R-:W-:-:S06]  /*00b0*/  IADD3 R9, PT, PT, R9, -0x1, RZ ;  /* 0xffffffff09097810 */ /* 0x000fcc0007ffe0ff */
[----:B------:R-:W2:Y:S01]  /*00c0*/  LDC.64 R4, c[0x0][0x380] ;  /* 0x0000e000ff047b82 */ /* 0x000ea20000000a00 */
[----:B0-----:R-:W-:-:S06]  /*00d0*/  IMAD.WIDE.U32 R2, R9, 0x4, R2 ;  /* 0x0000000409027825 */ /* 0x001fcc00078e0002 */
[----:B-1----:R-:W3:Y:S01]  /*00e0*/  LDG.E R2, desc[UR4][R2.64] ;  /* 0x0000000402027981 */ /* 0x002ee2000c1e1900 */
[----:B--2---:R-:W-:-:S05]  /*00f0*/  IMAD.WIDE R4, R7, 0x4, R4 ;  /* 0x0000000407047825 */ /* 0x004fca00078e0204 */
[----:B------:R-:W3:Y:S02]  /*0100*/  LDG.E R7, desc[UR4][R4.64] ;  /* 0x0000000404077981 */ /* 0x000ee4000c1e1900 */
[----:B---3--:R-:W-:-:S05]  /*0110*/  IADD3 R7, PT, PT, R2, R7, RZ ;  /* 0x0000000702077210 */ /* 0x008fca0007ffe0ff */
[----:B------:R-:W-:Y:S01]  /*0120*/  STG.E desc[UR4][R4.64], R7 ;  /* 0x0000000704007986 */ /* 0x000fe2000c101904 */
[----:B------:R-:W-:Y:S05]  /*0130*/  EXIT ;  /* 0x000000000000794d */ /* 0x000fea0003800000 */
.L_x_1:
        /* <DEDUP_REMOVED lines=12> */
.L_x_14:


//--------------------- .text._Z10scan_flagsPiPKiS_i --------------------------
	.section	.text._Z10scan_flagsPiPKiS_i,"ax",@progbits
	.align	128
        .global         _Z10scan_flagsPiPKiS_i
        .type           _Z10scan_flagsPiPKiS_i,@function
        .size           _Z10scan_flagsPiPKiS_i,(.L_x_15 - _Z10scan_flagsPiPKiS_i)
        .other          _Z10scan_flagsPiPKiS_i,@"STO_CUDA_ENTRY STV_DEFAULT"
_Z10scan_flagsPiPKiS_i:
.text._Z10scan_flagsPiPKiS_i:
[----:B------:R-:W-:Y:S01]  /*0000*/  LDC R1, c[0x0][0x37c] ;  /* 0x0000df00ff017b82 */ /* 0x000fe20000000800 */
[----:B------:R-:W0:Y:S01]  /*0010*/  S2R R2, SR_TID.X ;  /* 0x0000000000027919 */ /* 0x000e220000002100 */
[----:B------:R-:W0:Y:S01]  /*0020*/  LDCU UR4, c[0x0][0x360] ;  /* 0x00006c00ff0477ac */ /* 0x000e220008000800 */
[----:B------:R-:W-:Y:S01]  /*0030*/  IMAD.MOV.U32 R7, RZ, RZ, RZ ;  /* 0x000000ffff077224 */ /* 0x000fe200078e00ff */
[----:B------:R-:W0:Y:S01]  /*0040*/  S2R R3, SR_CTAID.X ;  /* 0x0000000000037919 */ /* 0x000e220000002500 */
[----:B------:R-:W1:Y:S01]  /*0050*/  LDCU UR5, c[0x0][0x398] ;  /* 0x00007300ff0577ac */ /* 0x000e620008000800 */
[----:B------:R-:W2:Y:S01]  /*0060*/  LDCU.64 UR6, c[0x0][0x358] ;  /* 0x00006b00ff0677ac */ /* 0x000ea20008000a00 */
[----:B0-----:R-:W-:-:S05]  /*0070*/  IMAD R0, R3, UR4, R2 ;  /* 0x0000000403007c24 */ /* 0x001fca000f8e0202 */
[----:B-1----:R-:W-:-:S13]  /*0080*/  ISETP.GE.AND P1, PT, R0, UR5, PT ;  /* 0x0000000500007c0c */ /* 0x002fda000bf26270 */
[----:B------:R-:W0:Y:S02]  /*0090*/  @!P1 LDC.64 R4, c[0x0][0x388] ;  /* 0x0000e200ff049b82 */ /* 0x000e240000000a00 */
[----:B0-----:R-:W-:-:S05]  /*00a0*/  @!P1 IMAD.WIDE R4, R0, 0x4, R4 ;  /* 0x0000000400049825 */ /* 0x001fca00078e0204 */
[----:B--2---:R-:W2:Y:S01]  /*00b0*/  @!P1 LDG.E R7, desc[UR6][R4.64] ;  /* 0x0000000604079981 */ /* 0x004ea2000c1e1900 */
[----:B------:R-:W-:Y:S01]  /*00c0*/  LOP3.LUT R6, R2, 0x1f, RZ, 0xc0, !PT ;  /* 0x0000001f02067812 */ /* 0x000fe200078ec0ff */
[----:B------:R-:W0:Y:S01]  /*00d0*/  S2UR UR5, SR_CgaCtaId ;  /* 0x00000000000579c3 */ /* 0x000e220000008800 */
[----:B------:R-:W-:Y:S02]  /*00e0*/  UMOV UR4, 0x400 ;  /* 0x0000040000047882 */ /* 0x000fe40000000000 */
[C---:B------:R-:W-:Y:S02]  /*00f0*/  ISETP.NE.AND P2, PT, R6.reuse, RZ, PT ;  /* 0x000000ff0600720c */ /* 0x040fe40003f45270 */
[C---:B------:R-:W-:Y:S02]  /*0100*/  ISETP.GE.U32.AND P3, PT, R6.reuse, 0x2, PT ;  /* 0x000000020600780c */ /* 0x040fe40003f66070 */
[C---:B------:R-:W-:Y:S02]  /*0110*/  ISETP.GE.U32.AND P4, PT, R6.reuse, 0x4, PT ;  /* 0x000000040600780c */ /* 0x040fe40003f86070 */
[----:B------:R-:W-:-:S02]  /*0120*/  ISETP.GE.U32.AND P0, PT, R6, 0x8, PT ;  /* 0x000000080600780c */ /* 0x000fc40003f06070 */
[----:B------:R-:W-:Y:S01]  /*0130*/  ISETP.NE.AND P5, PT, R6, 0x1f, PT ;  /* 0x0000001f0600780c */ /* 0x000fe20003fa5270 */
[----:B0-----:R-:W-:Y:S01]  /*0140*/  ULEA UR4, UR5, UR4, 0x18 ;  /* 0x0000000405047291 */ /* 0x001fe2000f8ec0ff */
[----:B--2---:R-:W0:Y:S02]  /*0150*/  SHFL.UP PT, R8, R7, 0x1, RZ ;  /* 0x0420000007087989 */ /* 0x004e2400000e00ff */
[----:B0-----:R-:W-:-:S05]  /*0160*/  SEL R8, R8, RZ, P2 ;  /* 0x000000ff08087207 */ /* 0x001fca0001000000 */
[----:B------:R-:W-:-:S05]  /*0170*/  IMAD.IADD R8, R8, 0x1, R7 ;  /* 0x0000000108087824 */ /* 0x000fca00078e0207 */
[----:B------:R-:W0:Y:S02]  /*0180*/  SHFL.UP PT, R9, R8, 0x2, RZ ;  /* 0x0440000008097989 */ /* 0x000e2400000e00ff */
[----:B0-----:R-:W-:-:S05]  /*0190*/  SEL R9, R9, RZ, P3 ;  /* 0x000000ff09097207 */ /* 0x001fca0001800000 */
[----:B------:R-:W-:-:S05]  /*01a0*/  IMAD.IADD R9, R8, 0x1, R9 ;  /* 0x0000000108097824 */ /* 0x000fca00078e0209 */
[----:B------:R-:W0:Y:S02]  /*01b0*/  SHFL.UP PT, R10, R9, 0x4, RZ ;  /* 0x04800000090a7989 */ /* 0x000e2400000e00ff */
[----:B0-----:R-:W-:-:S05]  /*01c0*/  SEL R10, R10, RZ, P4 ;  /* 0x000000ff0a0a7207 */ /* 0x001fca0002000000 */
[----:B------:R-:W-:-:S05]  /*01d0*/  IMAD.IADD R10, R9, 0x1, R10 ;  /* 0x00000001090a7824 */ /* 0x000fca00078e020a */
[----:B------:R-:W0:Y:S02]  /*01e0*/  SHFL.UP PT, R4, R10, 0x8, RZ ;  /* 0x050000000a047989 */ /* 0x000e2400000e00ff */
[----:B0-----:R-:W-:Y:S02]  /*01f0*/  SEL R5, R4, RZ, P0 ;  /* 0x000000ff04057207 */ /* 0x001fe40000000000 */
[----:B------:R-:W-:-:S03]  /*0200*/  ISETP.GE.U32.AND P0, PT, R6, 0x10, PT ;  /* 0x000000100600780c */ /* 0x000fc60003f06070 */
[----:B------:R-:W-:Y:S01]  /*0210*/  IMAD.IADD R7, R10, 0x1, R5 ;  /* 0x000000010a077824 */ /* 0x000fe200078e0205 */
[----:B------:R-:W-:-:S04]  /*0220*/  SHF.R.U32.HI R5, RZ, 0x3, R2 ;  /* 0x00000003ff057819 */ /* 0x000fc80000011602 */
[----:B------:R-:W0:Y:S01]  /*0230*/  SHFL.UP PT, R4, R7, 0x10, RZ ;  /* 0x0600000007047989 */ /* 0x000e2200000e00ff */
[----:B------:R-:W-:Y:S02]  /*0240*/  LOP3.LUT R5, R5, 0x7c, RZ, 0xc0, !PT ;  /* 0x0000007c05057812 */ /* 0x000fe400078ec0ff */
[----:B0-----:R-:W-:Y:S02]  /*0250*/  SEL R4, R4, RZ, P0 ;  /* 0x000000ff04047207 */ /* 0x001fe40000000000 */
[----:B------:R-:W-:-:S03]  /*0260*/  ISETP.GT.U32.AND P0, PT, R6, 0x7, PT ;  /* 0x000000070600780c */ /* 0x000fc60003f04070 */
[----:B------:R-:W-:Y:S01]  /*0270*/  IMAD.IADD R4, R7, 0x1, R4 ;  /* 0x0000000107047824 */ /* 0x000fe200078e0204 */
[----:B------:R-:W-:-:S04]  /*0280*/  ISETP.GT.U32.OR P0, PT, R2, 0x1f, P0 ;  /* 0x0000001f0200780c */ /* 0x000fc80000704470 */
[----:B------:R0:W-:Y:S01]  /*0290*/  @!P5 STS [R5+UR4], R4 ;  /* 0x000000040500d988 */ /* 0x0001e20008000804 */
[----:B------:R-:W-:Y:S08]  /*02a0*/  BAR.SYNC.DEFER_BLOCKING 0x0 ;  /* 0x0000000000007b1d */ /* 0x000ff00000010000 */
[----:B------:R-:W-:Y:S05]  /*02b0*/  @P0 BRA `(.L_x_2) ;  /* 0x0000000000440947 */ /* 0x000fea0003800000 */
[----:B------:R-:W-:Y:S01]  /*02c0*/  LEA R6, R6, UR4, 0x2 ;  /* 0x0000000406067c11 */ /* 0x000fe2000f8e10ff */
[----:B------:R-:W-:-:S04]  /*02d0*/  UMOV UR5, 0xff ;  /* 0x000000ff00057882 */ /* 0x000fc80000000000 */
[----:B------:R1:W2:Y:S01]  /*02e0*/  LDS R7, [R6] ;  /* 0x0000000006077984 */ /* 0x0002a20000000800 */
[----:B------:R-:W-:Y:S05]  /*02f0*/  BRA.DIV UR5, `(.L_x_3) ;  /* 0x0000000205907947 */ /* 0x000fea000b800000 */
[----:B------:R-:W-:Y:S02]  /*0300*/  HFMA2 R12, -RZ, RZ, 0, 1.5199184417724609375e-05 ;  /* 0x000000ffff0c7431 */ /* 0x000fe400000001ff */
[----:B------:R-:W-:Y:S02]  /*0310*/  IMAD.MOV.U32 R11, RZ, RZ, 0xff ;  /* 0x000000ffff0b7424 */ /* 0x000fe400078e00ff */
[----:B------:R-:W-:Y:S01]  /*0320*/  IMAD.MOV.U32 R10, RZ, RZ, 0xff ;  /* 0x000000ffff0a7424 */ /* 0x000fe200078e00ff */
[----:B--2---:R-:W2:Y:S02]  /*0330*/  SHFL.UP PT, R8, R7, 0x1, RZ ;  /* 0x0420000007087989 */ /* 0x004ea400000e00ff */
[----:B--2---:R-:W-:-:S05]  /*0340*/  SEL R8, R8, RZ, P2 ;  /* 0x000000ff08087207 */ /* 0x004fca0001000000 */
[----:B------:R-:W-:-:S05]  /*0350*/  IMAD.IADD R8, R7, 0x1, R8 ;  /* 0x0000000107087824 */ /* 0x000fca00078e0208 */
[----:B------:R-:W2:Y:S02]  /*0360*/  SHFL.UP PT, R9, R8, 0x2, RZ ;  /* 0x0440000008097989 */ /* 0x000ea400000e00ff */
[----:B--2---:R-:W-:-:S05]  /*0370*/  SEL R9, R9, RZ, P3 ;  /* 0x000000ff09097207 */ /* 0x004fca0001800000 */
[----:B------:R-:W-:-:S05]  /*0380*/  IMAD.IADD R9, R8, 0x1, R9 ;  /* 0x0000000108097824 */ /* 0x000fca00078e0209 */
[----:B------:R2:W3:Y:S02]  /*0390*/  SHFL.UP PT, R10, R9, 0x4, RZ ;  /* 0x04800000090a7989 */ /* 0x0004e400000e00ff */
.L_x_10:
[----:B---3--:R-:W-:-:S05]  /*03a0*/  SEL R10, R10, RZ, P4 ;  /* 0x000000ff0a0a7207 */ /* 0x008fca0002000000 */
[----:B--2---:R-:W-:-:S05]  /*03b0*/  IMAD.IADD R9, R9, 0x1, R10 ;  /* 0x0000000109097824 */ /* 0x004fca00078e020a */
[----:B------:R2:W-:Y:S02]  /*03c0*/  STS [R6], R9 ;  /* 0x0000000906007388 */ /* 0x0005e40000000800 */
.L_x_2:
[----:B------:R-:W-:Y:S05]  /*03d0*/  WARPSYNC.ALL ;  /* 0x0000000000007948 */ /* 0x000fea0003800000 */
[----:B------:R-:W-:Y:S01]  /*03e0*/  BAR.SYNC.DEFER_BLOCKING 0x0 ;  /* 0x0000000000007b1d */ /* 0x000fe20000010000 */
[----:B------:R-:W-:-:S05]  /*03f0*/  ISETP.NE.AND P0, PT, R2, RZ, PT ;  /* 0x000000ff0200720c */ /* 0x000fca0003f05270 */
[----:B------:R-:W-:Y:S08]  /*0400*/  BSSY.RECONVERGENT B0, `(.L_x_4) ;  /* 0x000000e000007945 */ /* 0x000ff00003800200 */
[----:B-12---:R-:W1:Y:S01]  /*0410*/  @!P0 LDC.64 R6, c[0x0][0x390] ;  /* 0x0000e400ff068b82 */ /* 0x006e620000000a00 */
[----:B------:R-:W-:Y:S01]  /*0420*/  @!P0 MOV R11, RZ ;  /* 0x000000ff000b8202 */ /* 0x000fe20000000f00 */
[----:B------:R-:W2:Y:S01]  /*0430*/  @!P0 LDS R9, [UR4+0x1c] ;  /* 0x00001c04ff098984 */ /* 0x000ea20008000800 */
[----:B-1----:R-:W-:-:S05]  /*0440*/  @!P0 IMAD.WIDE.U32 R6, R3, 0x4, R6 ;  /* 0x0000000403068825 */ /* 0x002fca00078e0006 */
[----:B--2---:R1:W-:Y:S01]  /*0450*/  @!P0 STG.E desc[UR6][R6.64], R9 ;  /* 0x0000000906008986 */ /* 0x0043e2000c101906 */
[----:B------:R-:W-:Y:S05]  /*0460*/  @!P0 BRA `(.L_x_5) ;  /* 0x00000000001c8947 */ /* 0x000fea0003800000 */
[----:B------:R-:W-:Y:S01]  /*0470*/  ISETP.GE.U32.AND P0, PT, R2, 0x20, PT ;  /* 0x000000200200780c */ /* 0x000fe20003f06070 */
[----:B------:R-:W-:-:S12]  /*0480*/  IMAD.MOV.U32 R11, RZ, RZ, RZ ;  /* 0x000000ffff0b7224 */ /* 0x000fd800078e00ff */
[----:B------:R2:W3:Y:S01]  /*0490*/  @P0 LDS R2, [R5+UR4+-0x4] ;  /* 0xfffffc0405020984 */ /* 0x0004e20008000800 */
[----:B------:R-:W-:Y:S05]  /*04a0*/  @!P2 BRA `(.L_x_6) ;  /* 0x000000000008a947 */ /* 0x000fea0003800000 */
[----:B------:R-:W-:Y:S05]  /*04b0*/  WARPSYNC.ALL ;  /* 0x0000000000007948 */ /* 0x000fea0003800000 */
[----:B------:R4:W0:Y:S02]  /*04c0*/  SHFL.UP PT, R11, R4, 0x1, RZ ;  /* 0x04200000040b7989 */ /* 0x00082400000e00ff */
.L_x_6:
[----:B0--3--:R-:W-:-:S07]  /*04d0*/  @P0 IMAD.IADD R11, R11, 0x1, R2 ;  /* 0x000000010b0b0824 */ /* 0x009fce00078e0202 */
.L_x_5:
[----:B------:R-:W-:Y:S05]  /*04e0*/  BSYNC.RECONVERGENT B0 ;  /* 0x0000000000007941 */ /* 0x000fea0003800200 */
.L_x_4:
[----:B------:R-:W-:Y:S05]  /*04f0*/  @P1 EXIT ;  /* 0x000000000000194d */ /* 0x000fea0003800000 */
[----:B------:R-:W3:Y:S02]  /*0500*/  LDC.64 R2, c[0x0][0x380] ;  /* 0x0000e000ff027b82 */ /* 0x000ee40000000a00 */
[----:B---3--:R-:W-:-:S05]  /*0510*/  IMAD.WIDE R2, R0, 0x4, R2 ;  /* 0x0000000400027825 */ /* 0x008fca00078e0202 */
[----:B------:R-:W-:Y:S01]  /*0520*/  STG.E desc[UR6][R2.64], R11 ;  /* 0x0000000b02007986 */ /* 0x000fe2000c101906 */
[----:B------:R-:W-:Y:S05]  /*0530*/  EXIT ;  /* 0x000000000000794d */ /* 0x000fea0003800000 */
.L_x_3:
[----:B------:R-:W-:Y:S02]  /*0540*/  HFMA2 R11, -RZ, RZ, 0, 1.5199184417724609375e-05 ;  /* 0x000000ffff0b7431 */ /* 0x000fe400000001ff */
[----:B------:R-:W-:Y:S02]  /*0550*/  IMAD.MOV.U32 R12, RZ, RZ, 0x1 ;  /* 0x00000001ff0c7424 */ /* 0x000fe400078e00ff */
[----:B------:R-:W-:-:S07]  /*0560*/  IMAD.MOV.U32 R14, RZ, RZ, RZ ;  /* 0x000000ffff0e7224 */ /* 0x000fce00078e00ff */
[----:B012---:R-:W-:Y:S05]  /*0570*/  WARPSYNC.COLLECTIVE R11, `(.L_x_7) ;  /* 0x000000000b087348 */ /* 0x007fea0003c00000 */
[----:B--2---:R2:W3:Y:S02]  /*0580*/  SHFL.UP P0, R10, R7, R12, R14 ;  /* 0x0400000c070a7389 */ /* 0x0044e4000000000e */
[----:B0123--:R-:W-:Y:S05]  /*0590*/  ENDCOLLECTIVE ;  /* 0x000000000000791b */ /* 0x00ffea0003800000 */
.L_x_7:
[----:B------:R-:W-:Y:S02]  /*05a0*/  IMAD.MOV.U32 R12, RZ, RZ, 0x2 ;  /* 0x00000002ff0c7424 */ /* 0x000fe400078e00ff */
[----:B------:R-:W-:-:S05]  /*05b0*/  IMAD.MOV.U32 R8, RZ, RZ, R10 ;  /* 0x000000ffff087224 */ /* 0x000fca00078e000a */
[----:B------:R-:W-:-:S05]  /*05c0*/  SEL R8, R8, RZ, P2 ;  /* 0x000000ff08087207 */ /* 0x000fca0001000000 */
[----:B------:R-:W-:-:S04]  /*05d0*/  IMAD.IADD R8, R7, 0x1, R8 ;  /* 0x0000000107087824 */ /* 0x000fc800078e0208 */
[----:B------:R-:W-:-:S07]  /*05e0*/  IMAD.MOV.U32 R7, RZ, RZ, R8 ;  /* 0x000000ffff077224 */ /* 0x000fce00078e0008 */
[----:B------:R-:W-:Y:S05]  /*05f0*/  WARPSYNC.COLLECTIVE R11, `(.L_x_8) ;  /* 0x000000000b087348 */ /* 0x000fea0003c00000 */
[----:B------:R0:W1:Y:S02]  /*0600*/  SHFL.UP P0, R10, R7, R12, R14 ;  /* 0x0400000c070a7389 */ /* 0x000064000000000e */
[----:B01----:R-:W-:Y:S05]  /*0610*/  ENDCOLLECTIVE ;  /* 0x000000000000791b */ /* 0x003fea0003800000 */
.L_x_8:
[----:B------:R-:W-:Y:S01]  /*0620*/  IMAD.MOV.U32 R12, RZ, RZ, 0x4 ;  /* 0x00000004ff0c7424 */ /* 0x000fe200078e00ff */
[----:B------:R-:W-:-:S04]  /*0630*/  MOV R9, R10 ;  /* 0x0000000a00097202 */ /* 0x000fc80000000f00 */
[----:B------:R-:W-:-:S05]  /*0640*/  SEL R9, R9, RZ, P3 ;  /* 0x000000ff09097207 */ /* 0x000fca0001800000 */
[----:B------:R-:W-:-:S04]  /*0650*/  IMAD.IADD R9, R8, 0x1, R9 ;  /* 0x0000000108097824 */ /* 0x000fc800078e0209 */
[----:B------:R-:W-:-:S07]  /*0660*/  IMAD.MOV.U32 R7, RZ, RZ, R9 ;  /* 0x000000ffff077224 */ /* 0x000fce00078e0009 */
[----:B------:R-:W-:Y:S05]  /*0670*/  WARPSYNC.COLLECTIVE R11, `(.L_x_9) ;  /* 0x000000000b087348 */ /* 0x000fea0003c00000 */
[----:B------:R0:W1:Y:S02]  /*0680*/  SHFL.UP P0, R10, R7, R12, R14 ;  /* 0x0400000c070a7389 */ /* 0x000064000000000e */
[----:B01----:R-:W-:Y:S05]  /*0690*/  ENDCOLLECTIVE ;  /* 0x000000000000791b */ /* 0x003fea0003800000 */
.L_x_9:
[----:B------:R-:W-:Y:S05]  /*06a0*/  BRA `(.L_x_10) ;  /* 0xfffffffc003c7947 */ /* 0x000fea000383ffff */
.L_x_11:
        /* <DEDUP_REMOVED lines=13> */
.L_x_15:


//--------------------- .text._Z14generate_flagsPiPKfif --------------------------
	.section	.text._Z14generate_flagsPiPKfif,"ax",@progbits
	.align	128
        .global         _Z14generate_flagsPiPKfif
        .type           _Z14generate_flagsPiPKfif,@function
        .size           _Z14generate_flagsPiPKfif,(.L_x_16 - _Z14generate_flagsPiPKfif)
        .other          _Z14generate_flagsPiPKfif,@"STO_CUDA_ENTRY STV_DEFAULT"
_Z14generate_flagsPiPKfif:
.text._Z14generate_flagsPiPKfif:
        /* <DEDUP_REMOVED lines=10> */
[----:B------:R-:W2:Y:S06]  /*00a0*/  LDCU UR6, c[0x0][0x394] ;  /* 0x00007280ff0677ac */ /* 0x000eac0008000800 */
[----:B------:R-:W3:Y:S01]  /*00b0*/  LDC.64 R4, c[0x0][0x380] ;  /* 0x0000e000ff047b82 */ /* 0x000ee20000000a00 */
[----:B0-----:R-:W-:-:S06]  /*00c0*/  IMAD.WIDE R2, R7, 0x4, R2 ;  /* 0x0000000407027825 */ /* 0x001fcc00078e0202 */
[----:B-1----:R-:W2:Y:S01]  /*00d0*/  LDG.E R2, desc[UR4][R2.64] ;  /* 0x0000000402027981 */ /* 0x002ea2000c1e1900 */
[----:B---3--:R-:W-:Y:S01]  /*00e0*/  IMAD.WIDE R4, R7, 0x4, R4 ;  /* 0x0000000407047825 */ /* 0x008fe200078e0204 */
[----:B--2---:R-:W-:-:S04]  /*00f0*/  FSETP.GT.AND P0, PT, R2, UR6, PT ;  /* 0x0000000602007c0b */ /* 0x004fc8000bf04000 */
[----:B------:R-:W-:-:S05]  /*0100*/  SEL R7, RZ, 0x1, !P0 ;  /* 0x00000001ff077807 */ /* 0x000fca0004000000 */
[----:B------:R-:W-:Y:S01]  /*0110*/  STG.E desc[UR4][R4.64], R7 ;  /* 0x0000000704007986 */ /* 0x000fe2000c101904 */
[----:B------:R-:W-:Y:S05]  /*0120*/  EXIT ;  /* 0x000000000000794d */ /* 0x000fea0003800000 */
.L_x_12:
        /* <DEDUP_REMOVED lines=13> */
.L_x_16:


//--------------------- .nv.shared.reserved.0     --------------------------
	.section	.nv.shared.reserved.0,"aw",@nobits
	.weak		__nv_reservedSMEM_offset_0_alias
	.size		__nv_reservedSMEM_offset_0_alias, 0, 64
	.other		__nv_reservedSMEM_offset_0_alias,@"STO_CUDA_RESERVED_SHARED STV_DEFAULT"
__nv_reservedSMEM_offset_0_alias:
	.zero		0
	.zero		64


//--------------------- .nv.shared._Z10scan_flagsPiPKiS_i --------------------------
	.section	.nv.shared._Z10scan_flagsPiPKiS_i,"aw",@nobits
	.sectionflags	@""
	.align	4
.nv.shared._Z10scan_flagsPiPKiS_i:
	.zero		1056


//--------------------- .nv.constant0._Z7scatterPfPKfPKiS3_i --------------------------
	.section	.nv.constant0._Z7scatterPfPKfPKiS3_i,"a",@progbits
	.sectionflags	@""
	.align	4
.nv.constant0._Z7scatterPfPKfPKiS3_i:
	.zero		932


//--------------------- .nv.constant0._Z17add_block_offsetsPiPKii --------------------------
	.section	.nv.constant0._Z17add_block_offsetsPiPKii,"a",@progbits
	.sectionflags	@""
	.align	4
.nv.constant0._Z17add_block_offsetsPiPKii:
	.zero		916


//--------------------- .nv.constant0._Z10scan_flagsPiPKiS_i --------------------------
	.section	.nv.constant0._Z10scan_flagsPiPKiS_i,"a",@progbits
	.sectionflags	@""
	.align	4
.nv.constant0._Z10scan_flagsPiPKiS_i:
	.zero		924


//--------------------- .nv.constant0._Z14generate_flagsPiPKfif --------------------------
	.section	.nv.constant0._Z14generate_flagsPiPKfif,"a",@progbits
	.sectionflags	@""
	.align	4
.nv.constant0._Z14generate_flagsPiPKfif:
	.zero		920


//--------------------- SYMBOLS --------------------------

	.type		.nv.reservedSmem.offset0,@object
	.size		.nv.reservedSmem.offset0,0x4
	.type		.nv.reservedSmem.cap,@object
	.size		.nv.reservedSmem.cap,0x4
